//
// Generated by NVIDIA NVVM Compiler
//
// Compiler Build ID: CL-36424714
// Cuda compilation tools, release 13.0, V13.0.88
// Based on NVVM 20.0.0
//

.version 9.0
.target sm_100
.address_size 64

	// .globl	_Z4fillPiii
.extern .func  (.param .b32 func_retval0) vprintf
(
	.param .b64 vprintf_param_0,
	.param .b64 vprintf_param_1
)
;
.global .align 1 .b8 $str[11] = {119, 114, 111, 110, 103, 33, 32, 37, 100, 10};

.visible .entry _Z4fillPiii(
	.param .u64 .ptr .align 1 _Z4fillPiii_param_0,
	.param .u32 _Z4fillPiii_param_1,
	.param .u32 _Z4fillPiii_param_2
)
{
	.reg .pred 	%p<2>;
	.reg .b32 	%r<7>;
	.reg .b64 	%rd<5>;

	ld.param.u64 	%rd1, [_Z4fillPiii_param_0];
	ld.param.u32 	%r3, [_Z4fillPiii_param_1];
	ld.param.u32 	%r2, [_Z4fillPiii_param_2];
	mov.u32 	%r4, %ntid.x;
	mov.u32 	%r5, %ctaid.x;
	mov.u32 	%r6, %tid.x;
	mad.lo.s32 	%r1, %r4, %r5, %r6;
	setp.ge.s32 	%p1, %r1, %r3;
	@%p1 bra 	$L__BB0_2;
	cvta.to.global.u64 	%rd2, %rd1;
	mul.wide.s32 	%rd3, %r1, 4;
	add.s64 	%rd4, %rd2, %rd3;
	st.global.u32 	[%rd4], %r2;
$L__BB0_2:
	ret;

}
	// .globl	_Z3addPiS_S_i
.visible .entry _Z3addPiS_S_i(
	.param .u64 .ptr .align 1 _Z3addPiS_S_i_param_0,
	.param .u64 .ptr .align 1 _Z3addPiS_S_i_param_1,
	.param .u64 .ptr .align 1 _Z3addPiS_S_i_param_2,
	.param .u32 _Z3addPiS_S_i_param_3
)
{
	.reg .pred 	%p<2>;
	.reg .b32 	%r<11>;
	.reg .b64 	%rd<11>;

	ld.param.u64 	%rd1, [_Z3addPiS_S_i_param_0];
	ld.param.u64 	%rd2, [_Z3addPiS_S_i_param_1];
	ld.param.u64 	%rd3, [_Z3addPiS_S_i_param_2];
	ld.param.u32 	%r2, [_Z3addPiS_S_i_param_3];
	mov.u32 	%r3, %ntid.x;
	mov.u32 	%r4, %ctaid.x;
	mov.u32 	%r5, %tid.x;
	mad.lo.s32 	%r1, %r3, %r4, %r5;
	setp.ge.s32 	%p1, %r1, %r2;
	@%p1 bra 	$L__BB1_2;
	cvta.to.global.u64 	%rd4, %rd1;
	cvta.to.global.u64 	%rd5, %rd2;
	cvta.to.global.u64 	%rd6, %rd3;
	mul.wide.s32 	%rd7, %r1, 4;
	add.s64 	%rd8, %rd4, %rd7;
	ld.global.u32 	%r6, [%rd8];
	add.s64 	%rd9, %rd5, %rd7;
	ld.global.u32 	%r7, [%rd9];
	add.s32 	%r8, %r7, %r6;
	add.s64 	%rd10, %rd6, %rd7;
	st.global.u32 	[%rd10], %r8;
	ld.global.u32 	%r9, [%rd8];
	add.s32 	%r10, %r9, 10000;
	st.global.u32 	[%rd8], %r10;
$L__BB1_2:
	ret;

}
	// .globl	_Z5checkPiii
.visible .entry _Z5checkPiii(
	.param .u64 .ptr .align 1 _Z5checkPiii_param_0,
	.param .u32 _Z5checkPiii_param_1,
	.param .u32 _Z5checkPiii_param_2
)
{
	.local .align 8 .b8 	__local_depot2[8];
	.reg .b64 	%SP;
	.reg .b64 	%SPL;
	.reg .pred 	%p<3>;
	.reg .b32 	%r<10>;
	.reg .b64 	%rd<9>;

	mov.u64 	%SPL, __local_depot2;
	cvta.local.u64 	%SP, %SPL;
	ld.param.u64 	%rd1, [_Z5checkPiii_param_0];
	ld.param.u32 	%r4, [_Z5checkPiii_param_1];
	ld.param.u32 	%r3, [_Z5checkPiii_param_2];
	mov.u32 	%r5, %ntid.x;
	mov.u32 	%r6, %ctaid.x;
	mov.u32 	%r7, %tid.x;
	mad.lo.s32 	%r1, %r5, %r6, %r7;
	setp.ge.s32 	%p1, %r1, %r4;
	@%p1 bra 	$L__BB2_3;
	cvta.to.global.u64 	%rd2, %rd1;
	mul.wide.s32 	%rd3, %r1, 4;
	add.s64 	%rd4, %rd2, %rd3;
	ld.global.u32 	%r2, [%rd4];
	setp.eq.s32 	%p2, %r2, %r3;
	@%p2 bra 	$L__BB2_3;
	add.u64 	%rd5, %SP, 0;
	add.u64 	%rd6, %SPL, 0;
	st.local.u32 	[%rd6], %r2;
	mov.u64 	%rd7, $str;
	cvta.global.u64 	%rd8, %rd7;
	{ // callseq 0, 0
	.param .b64 param0;
	st.param.b64 	[param0], %rd8;
	.param .b64 param1;
	st.param.b64 	[param1], %rd5;
	.param .b32 retval0;
	call.uni (retval0), 
	vprintf, 
	(
	param0, 
	param1
	);
	ld.param.b32 	%r8, [retval0];
	} // callseq 0
$L__BB2_3:
	ret;

}


// ===== COMPILED SASS (sm_100) =====

	.target	sm_100

	.elftype	@"ET_EXEC"


//--------------------- .note.nv.tkinfo           --------------------------
	.section	.note.nv.tkinfo,"",@"SHT_NOTE"
	.sectionflags	@"SHF_NOTE_NV_TKINFO"
	.tkinfo
        /*0018*/ 	.word	0x00000002
        /*0030*/ 	.string	""
        /*0030*/ 	.string	"ptxas"
        /*0030*/ 	.string	"Cuda compilation tools, release 13.0, V13.0.88"
        /*0030*/ 	.string	"Build cuda_13.0.r13.0/compiler.36424714_0"
        /*0030*/ 	.string	"-arch sm_100 -m 64 "



//--------------------- .note.nv.cuinfo           --------------------------
	.section	.note.nv.cuinfo,"",@"SHT_NOTE"
	.sectionflags	@"SHF_NOTE_NV_CUINFO"
        /*0018*/ 	.short	0x0002
        /*001a*/ 	.short	0x0064
        /*001c*/ 	.short	0x0082
	.zero		2


//--------------------- .nv.info                  --------------------------
	.section	.nv.info,"",@"SHT_CUDA_INFO"
	.align	4


	//----- nvinfo : EIATTR_REGCOUNT
	.align		4
        /*0000*/ 	.byte	0x04, 0x2f
        /*0002*/ 	.short	(.L_2 - .L_1)
	.align		4
.L_1:
        /*0004*/ 	.word	index@(_Z4fillPiii)
        /*0008*/ 	.word	0x0000000a


	//----- nvinfo : EIATTR_FRAME_SIZE
	.align		4
.L_2:
        /*000c*/ 	.byte	0x04, 0x11
        /*000e*/ 	.short	(.L_4 - .L_3)
	.align		4
.L_3:
        /*0010*/ 	.word	index@(_Z4fillPiii)
        /*0014*/ 	.word	0x00000000


	//----- nvinfo : EIATTR_REGCOUNT
	.align		4
.L_4:
        /*0018*/ 	.byte	0x04, 0x2f
        /*001a*/ 	.short	(.L_6 - .L_5)
	.align		4
.L_5:
        /*001c*/ 	.word	index@(_Z3addPiS_S_i)
        /*0020*/ 	.word	0x0000000e


	//----- nvinfo : EIATTR_FRAME_SIZE
	.align		4
.L_6:
        /*0024*/ 	.byte	0x04, 0x11
        /*0026*/ 	.short	(.L_8 - .L_7)
	.align		4
.L_7:
        /*0028*/ 	.word	index@(_Z3addPiS_S_i)
        /*002c*/ 	.word	0x00000000


	//----- nvinfo : EIATTR_REGCOUNT
	.align		4
.L_8:
        /*0030*/ 	.byte	0x04, 0x2f
        /*0032*/ 	.short	(.L_10 - .L_9)
	.align		4
.L_9:
        /*0034*/ 	.word	index@(_Z5checkPiii)
        /*0038*/ 	.word	0x00000018


	//----- nvinfo : EIATTR_FRAME_SIZE
	.align		4
.L_10:
        /*003c*/ 	.byte	0x04, 0x11
        /*003e*/ 	.short	(.L_12 - .L_11)
	.align		4
.L_11:
        /*0040*/ 	.word	index@(_Z5checkPiii)
        /*0044*/ 	.word	0x00000008


	//----- nvinfo : EIATTR_MIN_STACK_SIZE
	.align		4
.L_12:
        /*0048*/ 	.byte	0x04, 0x12
        /*004a*/ 	.short	(.L_14 - .L_13)
	.align		4
.L_13:
        /*004c*/ 	.word	index@(_Z5checkPiii)
        /*0050*/ 	.word	0x00000008


	//----- nvinfo : EIATTR_MIN_STACK_SIZE
	.align		4
.L_14:
        /*0054*/ 	.byte	0x04, 0x12
        /*0056*/ 	.short	(.L_16 - .L_15)
	.align		4
.L_15:
        /*0058*/ 	.word	index@(_Z3addPiS_S_i)
        /*005c*/ 	.word	0x00000000


	//----- nvinfo : EIATTR_MIN_STACK_SIZE
	.align		4
.L_16:
        /*0060*/ 	.byte	0x04, 0x12
        /*0062*/ 	.short	(.L_18 - .L_17)
	.align		4
.L_17:
        /*0064*/ 	.word	index@(_Z4fillPiii)
        /*0068*/ 	.word	0x00000000
.L_18:


//--------------------- .nv.compat                --------------------------
	.section	.nv.compat,"",@"SHT_CUDA_COMPAT_INFO"
	.align	4
        /*0000*/ 	.byte	0x02, 0x09, 0x00, 0x00, 0x02, 0x02, 0x01, 0x00, 0x02, 0x05, 0x05, 0x00, 0x03, 0x07, 0x01, 0x01
        /*0010*/ 	.byte	0x02, 0x03, 0x00, 0x00, 0x02, 0x06, 0x01, 0x00, 0x04, 0x0b, 0x08, 0x00, 0x09, 0x00, 0x00, 0x00
        /*0020*/ 	.byte	0x00, 0x00, 0x00, 0x00


//--------------------- .nv.info._Z5checkPiii     --------------------------
	.section	.nv.info._Z5checkPiii,"",@"SHT_CUDA_INFO"
	.sectionflags	@""
	.align	4


	//----- nvinfo : EIATTR_CUDA_API_VERSION
	.align		4
        /*0000*/ 	.byte	0x04, 0x37
        /*0002*/ 	.short	(.L_20 - .L_19)
.L_19:
        /*0004*/ 	.word	0x00000082


	//----- nvinfo : EIATTR_KPARAM_INFO
	.align		4
.L_20:
        /*0008*/ 	.byte	0x04, 0x17
        /*000a*/ 	.short	(.L_22 - .L_21)
.L_21:
        /*000c*/ 	.word	0x00000000
        /*0010*/ 	.short	0x0002
        /*0012*/ 	.short	0x000c
        /*0014*/ 	.byte	0x00, 0xf0, 0x11, 0x00


	//----- nvinfo : EIATTR_KPARAM_INFO
	.align		4
.L_22:
        /*0018*/ 	.byte	0x04, 0x17
        /*001a*/ 	.short	(.L_24 - .L_23)
.L_23:
        /*001c*/ 	.word	0x00000000
        /*0020*/ 	.short	0x0001
        /*0022*/ 	.short	0x0008
        /*0024*/ 	.byte	0x00, 0xf0, 0x11, 0x00


	//----- nvinfo : EIATTR_KPARAM_INFO
	.align		4
.L_24:
        /*0028*/ 	.byte	0x04, 0x17
        /*002a*/ 	.short	(.L_26 - .L_25)
.L_25:
        /*002c*/ 	.word	0x00000000
        /*0030*/ 	.short	0x0000
        /*0032*/ 	.short	0x0000
        /*0034*/ 	.byte	0x00, 0xf5, 0x21, 0x00


	//----- nvinfo : EIATTR_SPARSE_MMA_MASK
	.align		4
.L_26:
        /*0038*/ 	.byte	0x03, 0x50
        /*003a*/ 	.short	0x0000


	//----- nvinfo : EIATTR_MAXREG_COUNT
	.align		4
        /*003c*/ 	.byte	0x03, 0x1b
        /*003e*/ 	.short	0x00ff


	//----- nvinfo : EIATTR_EXTERNS
	.align		4
        /*0040*/ 	.byte	0x04, 0x0f
        /*0042*/ 	.short	(.L_28 - .L_27)


	//   ....[0]....
	.align		4
.L_27:
        /*0044*/ 	.word	index@(vprintf)


	//----- nvinfo : EIATTR_MERCURY_ISA_VERSION
	.align		4
.L_28:
        /*0048*/ 	.byte	0x03, 0x5f
        /*004a*/ 	.short	0x0101


	//----- nvinfo : EIATTR_VRC_CTA_INIT_COUNT
	.align		4
        /*004c*/ 	.byte	0x02, 0x4a
	.zero		1
	.zero		1


	//----- nvinfo : EIATTR_SYSCALL_OFFSETS
	.align		4
        /*0050*/ 	.byte	0x04, 0x46
        /*0052*/ 	.short	(.L_30 - .L_29)


	//   ....[0]....
.L_29:
        /*0054*/ 	.word	0x000001b0


	//----- nvinfo : EIATTR_EXIT_INSTR_OFFSETS
	.align		4
.L_30:
        /*0058*/ 	.byte	0x04, 0x1c
        /*005a*/ 	.short	(.L_32 - .L_31)


	//   ....[0]....
.L_31:
        /*005c*/ 	.word	0x000000c0


	//   ....[1]....
        /*0060*/ 	.word	0x00000130


	//   ....[2]....
        /*0064*/ 	.word	0x000001c0


	//----- nvinfo : EIATTR_CRS_STACK_SIZE
	.align		4
.L_32:
        /*0068*/ 	.byte	0x04, 0x1e
        /*006a*/ 	.short	(.L_34 - .L_33)
.L_33:
        /*006c*/ 	.word	0x00000000


	//----- nvinfo : EIATTR_CBANK_PARAM_SIZE
	.align		4
.L_34:
        /*0070*/ 	.byte	0x03, 0x19
        /*0072*/ 	.short	0x0010


	//----- nvinfo : EIATTR_PARAM_CBANK
	.align		4
        /*0074*/ 	.byte	0x04, 0x0a
        /*0076*/ 	.short	(.L_36 - .L_35)
	.align		4
.L_35:
        /*0078*/ 	.word	index@(.nv.constant0._Z5checkPiii)
        /*007c*/ 	.short	0x0380
        /*007e*/ 	.short	0x0010


	//----- nvinfo : EIATTR_SW_WAR
	.align		4
.L_36:
        /*0080*/ 	.byte	0x04, 0x36
        /*0082*/ 	.short	(.L_38 - .L_37)
.L_37:
        /*0084*/ 	.word	0x00000008
.L_38:


//--------------------- .nv.info._Z3addPiS_S_i    --------------------------
	.section	.nv.info._Z3addPiS_S_i,"",@"SHT_CUDA_INFO"
	.sectionflags	@""
	.align	4


	//----- nvinfo : EIATTR_CUDA_API_VERSION
	.align		4
        /*0000*/ 	.byte	0x04, 0x37
        /*0002*/ 	.short	(.L_40 - .L_39)
.L_39:
        /*0004*/ 	.word	0x00000082


	//----- nvinfo : EIATTR_KPARAM_INFO
	.align		4
.L_40:
        /*0008*/ 	.byte	0x04, 0x17
        /*000a*/ 	.short	(.L_42 - .L_41)
.L_41:
        /*000c*/ 	.word	0x00000000
        /*0010*/ 	.short	0x0003
        /*0012*/ 	.short	0x0018
        /*0014*/ 	.byte	0x00, 0xf0, 0x11, 0x00


	//----- nvinfo : EIATTR_KPARAM_INFO
	.align		4
.L_42:
        /*0018*/ 	.byte	0x04, 0x17
        /*001a*/ 	.short	(.L_44 - .L_43)
.L_43:
        /*001c*/ 	.word	0x00000000
        /*0020*/ 	.short	0x0002
        /*0022*/ 	.short	0x0010
        /*0024*/ 	.byte	0x00, 0xf5, 0x21, 0x00


	//----- nvinfo : EIATTR_KPARAM_INFO
	.align		4
.L_44:
        /*0028*/ 	.byte	0x04, 0x17
        /*002a*/ 	.short	(.L_46 - .L_45)
.L_45:
        /*002c*/ 	.word	0x00000000
        /*0030*/ 	.short	0x0001
        /*0032*/ 	.short	0x0008
        /*0034*/ 	.byte	0x00, 0xf5, 0x21, 0x00


	//----- nvinfo : EIATTR_KPARAM_INFO
	.align		4
.L_46:
        /*0038*/ 	.byte	0x04, 0x17
        /*003a*/ 	.short	(.L_48 - .L_47)
.L_47:
        /*003c*/ 	.word	0x00000000
        /*0040*/ 	.short	0x0000
        /*0042*/ 	.short	0x0000
        /*0044*/ 	.byte	0x00, 0xf5, 0x21, 0x00


	//----- nvinfo : EIATTR_SPARSE_MMA_MASK
	.align		4
.L_48:
        /*0048*/ 	.byte	0x03, 0x50
        /*004a*/ 	.short	0x0000


	//----- nvinfo : EIATTR_MAXREG_COUNT
	.align		4
        /*004c*/ 	.byte	0x03, 0x1b
        /*004e*/ 	.short	0x00ff


	//----- nvinfo : EIATTR_MERCURY_ISA_VERSION
	.align		4
        /*0050*/ 	.byte	0x03, 0x5f
        /*0052*/ 	.short	0x0101


	//----- nvinfo : EIATTR_VRC_CTA_INIT_COUNT
	.align		4
        /*0054*/ 	.byte	0x02, 0x4a
	.zero		1
	.zero		1


	//----- nvinfo : EIATTR_EXIT_INSTR_OFFSETS
	.align		4
        /*0058*/ 	.byte	0x04, 0x1c
        /*005a*/ 	.short	(.L_50 - .L_49)


	//   ....[0]....
.L_49:
        /*005c*/ 	.word	0x00000070


	//   ....[1]....
        /*0060*/ 	.word	0x00000160


	//----- nvinfo : EIATTR_CBANK_PARAM_SIZE
	.align		4
.L_50:
        /*0064*/ 	.byte	0x03, 0x19
        /*0066*/ 	.short	0x001c


	//----- nvinfo : EIATTR_PARAM_CBANK
	.align		4
        /*0068*/ 	.byte	0x04, 0x0a
        /*006a*/ 	.short	(.L_52 - .L_51)
	.align		4
.L_51:
        /*006c*/ 	.word	index@(.nv.constant0._Z3addPiS_S_i)
        /*0070*/ 	.short	0x0380
        /*0072*/ 	.short	0x001c


	//----- nvinfo : EIATTR_SW_WAR
	.align		4
.L_52:
        /*0074*/ 	.byte	0x04, 0x36
        /*0076*/ 	.short	(.L_54 - .L_53)
.L_53:
        /*0078*/ 	.word	0x00000008
.L_54:


//--------------------- .nv.info._Z4fillPiii      --------------------------
	.section	.nv.info._Z4fillPiii,"",@"SHT_CUDA_INFO"
	.sectionflags	@""
	.align	4


	//----- nvinfo : EIATTR_CUDA_API_VERSION
	.align		4
        /*0000*/ 	.byte	0x04, 0x37
        /*0002*/ 	.short	(.L_56 - .L_55)
.L_55:
        /*0004*/ 	.word	0x00000082


	//----- nvinfo : EIATTR_KPARAM_INFO
	.align		4
.L_56:
        /*0008*/ 	.byte	0x04, 0x17
        /*000a*/ 	.short	(.L_58 - .L_57)
.L_57:
        /*000c*/ 	.word	0x00000000
        /*0010*/ 	.short	0x0002
        /*0012*/ 	.short	0x000c
        /*0014*/ 	.byte	0x00, 0xf0, 0x11, 0x00


	//----- nvinfo : EIATTR_KPARAM_INFO
	.align		4
.L_58:
        /*0018*/ 	.byte	0x04, 0x17
        /*001a*/ 	.short	(.L_60 - .L_59)
.L_59:
        /*001c*/ 	.word	0x00000000
        /*0020*/ 	.short	0x0001
        /*0022*/ 	.short	0x0008
        /*0024*/ 	.byte	0x00, 0xf0, 0x11, 0x00


	//----- nvinfo : EIATTR_KPARAM_INFO
	.align		4
.L_60:
        /*0028*/ 	.byte	0x04, 0x17
        /*002a*/ 	.short	(.L_62 - .L_61)
.L_61:
        /*002c*/ 	.word	0x00000000
        /*0030*/ 	.short	0x0000
        /*0032*/ 	.short	0x0000
        /*0034*/ 	.byte	0x00, 0xf5, 0x21, 0x00


	//----- nvinfo : EIATTR_SPARSE_MMA_MASK
	.align		4
.L_62:
        /*0038*/ 	.byte	0x03, 0x50
        /*003a*/ 	.short	0x0000


	//----- nvinfo : EIATTR_MAXREG_COUNT
	.align		4
        /*003c*/ 	.byte	0x03, 0x1b
        /*003e*/ 	.short	0x00ff


	//----- nvinfo : EIATTR_MERCURY_ISA_VERSION
	.align		4
        /*0040*/ 	.byte	0x03, 0x5f
        /*0042*/ 	.short	0x0101


	//----- nvinfo : EIATTR_VRC_CTA_INIT_COUNT
	.align		4
        /*0044*/ 	.byte	0x02, 0x4a
	.zero		1
	.zero		1


	//----- nvinfo : EIATTR_EXIT_INSTR_OFFSETS
	.align		4
        /*0048*/ 	.byte	0x04, 0x1c
        /*004a*/ 	.short	(.L_64 - .L_63)


	//   ....[0]....
.L_63:
        /*004c*/ 	.word	0x00000070


	//   ....[1]....
        /*0050*/ 	.word	0x000000d0


	//----- nvinfo : EIATTR_CBANK_PARAM_SIZE
	.align		4
.L_64:
        /*0054*/ 	.byte	0x03, 0x19
        /*0056*/ 	.short	0x0010


	//----- nvinfo : EIATTR_PARAM_CBANK
	.align		4
        /*0058*/ 	.byte	0x04, 0x0a
        /*005a*/ 	.short	(.L_66 - .L_65)
	.align		4
.L_65:
        /*005c*/ 	.word	index@(.nv.constant0._Z4fillPiii)
        /*0060*/ 	.short	0x0380
        /*0062*/ 	.short	0x0010


	//----- nvinfo : EIATTR_SW_WAR
	.align		4
.L_66:
        /*0064*/ 	.byte	0x04, 0x36
        /*0066*/ 	.short	(.L_68 - .L_67)
.L_67:
        /*0068*/ 	.word	0x00000008
.L_68:


//--------------------- .nv.callgraph             --------------------------
	.section	.nv.callgraph,"",@"SHT_CUDA_CALLGRAPH"
	.align	4
	.sectionentsize	8
	.align		4
        /*0000*/ 	.word	0x00000000
	.align		4
        /*0004*/ 	.word	0xffffffff
	.align		4
        /*0008*/ 	.word	index@(_Z5checkPiii)
	.align		4
        /*000c*/ 	.word	index@(vprintf)
	.align		4
        /*0010*/ 	.word	0x00000000
	.align		4
        /*0014*/ 	.word	0xfffffffe
	.align		4
        /*0018*/ 	.word	0x00000000
	.align		4
        /*001c*/ 	.word	0xfffffffd
	.align		4
        /*0020*/ 	.word	0x00000000
	.align		4
        /*0024*/ 	.word	0xfffffffc


//--------------------- .nv.constant4             --------------------------
	.section	.nv.constant4,"a",@progbits
	.align	8
	.align		8
.nv.constant4:
        /*0000*/ 	.dword	vprintf
	.align		8
        /*0008*/ 	.dword	$str


//--------------------- .text._Z5checkPiii        --------------------------
	.section	.text._Z5checkPiii,"ax",@progbits
	.align	128
        .global         _Z5checkPiii
        .type           _Z5checkPiii,@function
        .size           _Z5checkPiii,(.L_x_4 - _Z5checkPiii)
        .other          _Z5checkPiii,@"STO_CUDA_ENTRY STV_DEFAULT"
_Z5checkPiii:
.text._Z5checkPiii:
[----:B------:R-:W0:Y:S01]  /*0000*/  LDC R1, c[0x0][0x37c] ;  /* 0x0000df00ff017b82 */ /* 0x000e220000000800 */
[----:B------:R-:W1:Y:S01]  /*0010*/  S2R R5, SR_CTAID.X ;  /* 0x0000000000057919 */ /* 0x000e620000002500 */
[----:B------:R-:W2:Y:S01]  /*0020*/  LDCU UR5, c[0x0][0x2fc] ;  /* 0x00005f80ff0577ac */ /* 0x000ea20008000800 */
[----:B0-----:R-:W-:Y:S01]  /*0030*/  VIADD R1, R1, 0xfffffff8 ;  /* 0xfffffff801017836 */ /* 0x001fe20000000000 */
[----:B------:R-:W1:Y:S01]  /*0040*/  S2R R0, SR_TID.X ;  /* 0x0000000000007919 */ /* 0x000e620000002100 */
[----:B------:R-:W1:Y:S01]  /*0050*/  LDCU UR6, c[0x0][0x360] ;  /* 0x00006c00ff0677ac */ /* 0x000e620008000800 */
[----:B------:R-:W0:Y:S01]  /*0060*/  LDCU UR7, c[0x0][0x388] ;  /* 0x00007100ff0777ac */ /* 0x000e220008000800 */
[----:B------:R-:W3:Y:S02]  /*0070*/  LDCU UR4, c[0x0][0x2f8] ;  /* 0x00005f00ff0477ac */ /* 0x000ee40008000800 */
[----:B---3--:R-:W-:Y:S01]  /*0080*/  IADD3 R6, P1, PT, R1, UR4, RZ ;  /* 0x0000000401067c10 */ /* 0x008fe2000ff3e0ff */
[----:B-1----:R-:W-:-:S04]  /*0090*/  IMAD R5, R5, UR6, R0 ;  /* 0x0000000605057c24 */ /* 0x002fc8000f8e0200 */
[----:B--2---:R-:W-:Y:S01]  /*00a0*/  IMAD.X R7, RZ, RZ, UR5, P1 ;  /* 0x00000005ff077e24 */ /* 0x004fe200088e06ff */
[----:B0-----:R-:W-:-:S13]  /*00b0*/  ISETP.GE.AND P0, PT, R5, UR7, PT ;  /* 0x0000000705007c0c */ /* 0x001fda000bf06270 */
[----:B------:R-:W-:Y:S05]  /*00c0*/  @P0 EXIT ;  /* 0x000000000000094d */ /* 0x000fea0003800000 */
[----:B------:R-:W0:Y:S01]  /*00d0*/  LDC.64 R2, c[0x0][0x380] ;  /* 0x0000e000ff027b82 */ /* 0x000e220000000a00 */
[----:B------:R-:W1:Y:S01]  /*00e0*/  LDCU.64 UR4, c[0x0][0x358] ;  /* 0x00006b00ff0477ac */ /* 0x000e620008000a00 */
[----:B0-----:R-:W-:-:S05]  /*00f0*/  IMAD.WIDE R2, R5, 0x4, R2 ;  /* 0x0000000405027825 */ /* 0x001fca00078e0202 */
[----:B-1----:R-:W2:Y:S01]  /*0100*/  LDG.E R0, desc[UR4][R2.64] ;  /* 0x0000000402007981 */ /* 0x002ea2000c1e1900 */
[----:B------:R-:W2:Y:S02]  /*0110*/  LDCU UR4, c[0x0][0x38c] ;  /* 0x00007180ff0477ac */ /* 0x000ea40008000800 */
[----:B--2---:R-:W-:-:S13]  /*0120*/  ISETP.NE.AND P0, PT, R0, UR4, PT ;  /* 0x0000000400007c0c */ /* 0x004fda000bf05270 */
[----:B------:R-:W-:Y:S05]  /*0130*/  @!P0 EXIT ;  /* 0x000000000000894d */ /* 0x000fea0003800000 */
[----:B------:R-:W-:Y:S01]  /*0140*/  MOV R2, 0x0 ;  /* 0x0000000000027802 */ /* 0x000fe20000000f00 */
[----:B------:R0:W-:Y:S01]  /*0150*/  STL [R1], R0 ;  /* 0x0000000001007387 */ /* 0x0001e20000100800 */
[----:B------:R-:W1:Y:S04]  /*0160*/  LDCU.64 UR4, c[0x4][0x8] ;  /* 0x01000100ff0477ac */ /* 0x000e680008000a00 */
[----:B------:R-:W2:Y:S01]  /*0170*/  LDC.64 R2, c[0x4][R2] ;  /* 0x0100000002027b82 */ /* 0x000ea20000000a00 */
[----:B-1----:R-:W-:Y:S01]  /*0180*/  MOV R4, UR4 ;  /* 0x0000000400047c02 */ /* 0x002fe20008000f00 */
[----:B0-----:R-:W-:-:S07]  /*0190*/  IMAD.U32 R5, RZ, RZ, UR5 ;  /* 0x00000005ff057e24 */ /* 0x001fce000f8e00ff */
[----:B------:R-:W-:-:S07]  /*01a0*/  LEPC R20, `(.L_x_0) ;  /* 0x000000001014794e */ /* 0x000fce0000000000 */
[----:B--2---:R-:W-:Y:S05]  /*01b0*/  CALL.ABS.NOINC R2 ;  /* 0x0000000002007343 */ /* 0x004fea0003c00000 */
.L_x_0:
[----:B------:R-:W-:Y:S05]  /*01c0*/  EXIT ;  /* 0x000000000000794d */ /* 0x000fea0003800000 */
.L_x_1:
[----:B------:R-:W-:-:S00]  /*01d0*/  BRA `(.L_x_1) ;  /* 0xfffffffc00fc7947 */ /* 0x000fc0000383ffff */
[----:B------:R-:W-:-:S00]  /*01e0*/  NOP ;  /* 0x0000000000007918 */ /* 0x000fc00000000000 */
        /* <DEDUP_REMOVED lines=9> */
.L_x_4:


//--------------------- .text._Z3addPiS_S_i       --------------------------
	.section	.text._Z3addPiS_S_i,"ax",@progbits
	.align	128
        .global         _Z3addPiS_S_i
        .type           _Z3addPiS_S_i,@function
        .size           _Z3addPiS_S_i,(.L_x_5 - _Z3addPiS_S_i)
        .other          _Z3addPiS_S_i,@"STO_CUDA_ENTRY STV_DEFAULT"
_Z3addPiS_S_i:
.text._Z3addPiS_S_i:
[----:B------:R-:W-:Y:S01]  /*0000*/  LDC R1, c[0x0][0x37c] ;  /* 0x0000df00ff017b82 */ /* 0x000fe20000000800 */
[----:B------:R-:W0:Y:S01]  /*0010*/  S2R R9, SR_CTAID.X ;  /* 0x0000000000097919 */ /* 0x000e220000002500 */
[----:B------:R-:W0:Y:S01]  /*0020*/  LDCU UR4, c[0x0][0x360] ;  /* 0x00006c00ff0477ac */ /* 0x000e220008000800 */
[----:B------:R-:W0:Y:S01]  /*0030*/  S2R R0, SR_TID.X ;  /* 0x0000000000007919 */ /* 0x000e220000002100 */
[----:B------:R-:W1:Y:S01]  /*0040*/  LDCU UR5, c[0x0][0x398] ;  /* 0x00007300ff0577ac */ /* 0x000e620008000800 */
[----:B0-----:R-:W-:-:S05]  /*0050*/  IMAD R9, R9, UR4, R0 ;  /* 0x0000000409097c24 */ /* 0x001fca000f8e0200 */
[----:B-1----:R-:W-:-:S13]  /*0060*/  ISETP.GE.AND P0, PT, R9, UR5, PT ;  /* 0x0000000509007c0c */ /* 0x002fda000bf06270 */
[----:B------:R-:W-:Y:S05]  /*0070*/  @P0 EXIT ;  /* 0x000000000000094d */ /* 0x000fea0003800000 */
[----:B------:R-:W0:Y:S01]  /*0080*/  LDC.64 R4, c[0x0][0x388] ;  /* 0x0000e200ff047b82 */ /* 0x000e220000000a00 */
[----:B------:R-:W1:Y:S07]  /*0090*/  LDCU.64 UR4, c[0x0][0x358] ;  /* 0x00006b00ff0477ac */ /* 0x000e6e0008000a00 */
[----:B------:R-:W2:Y:S08]  /*00a0*/  LDC.64 R2, c[0x0][0x380] ;  /* 0x0000e000ff027b82 */ /* 0x000eb00000000a00 */
[----:B------:R-:W3:Y:S01]  /*00b0*/  LDC.64 R6, c[0x0][0x390] ;  /* 0x0000e400ff067b82 */ /* 0x000ee20000000a00 */
[----:B0-----:R-:W-:-:S06]  /*00c0*/  IMAD.WIDE R4, R9, 0x4, R4 ;  /* 0x0000000409047825 */ /* 0x001fcc00078e0204 */
[----:B-1----:R-:W4:Y:S01]  /*00d0*/  LDG.E R5, desc[UR4][R4.64] ;  /* 0x0000000404057981 */ /* 0x002f22000c1e1900 */
[----:B--2---:R-:W-:-:S05]  /*00e0*/  IMAD.WIDE R2, R9, 0x4, R2 ;  /* 0x0000000409027825 */ /* 0x004fca00078e0202 */
[----:B------:R-:W4:Y:S01]  /*00f0*/  LDG.E R0, desc[UR4][R2.64] ;  /* 0x0000000402007981 */ /* 0x000f22000c1e1900 */
[----:B---3--:R-:W-:Y:S01]  /*0100*/  IMAD.WIDE R6, R9, 0x4, R6 ;  /* 0x0000000409067825 */ /* 0x008fe200078e0206 */
[----:B----4-:R-:W-:-:S05]  /*0110*/  IADD3 R9, PT, PT, R0, R5, RZ ;  /* 0x0000000500097210 */ /* 0x010fca0007ffe0ff */
[----:B------:R-:W-:Y:S04]  /*0120*/  STG.E desc[UR4][R6.64], R9 ;  /* 0x0000000906007986 */ /* 0x000fe8000c101904 */
[----:B------:R-:W2:Y:S02]  /*0130*/  LDG.E R0, desc[UR4][R2.64] ;  /* 0x0000000402007981 */ /* 0x000ea4000c1e1900 */
[----:B--2---:R-:W-:-:S05]  /*0140*/  IADD3 R11, PT, PT, R0, 0x2710, RZ ;  /* 0x00002710000b7810 */ /* 0x004fca0007ffe0ff */
[----:B------:R-:W-:Y:S01]  /*0150*/  STG.E desc[UR4][R2.64], R11 ;  /* 0x0000000b02007986 */ /* 0x000fe2000c101904 */
[----:B------:R-:W-:Y:S05]  /*0160*/  EXIT ;  /* 0x000000000000794d */ /* 0x000fea0003800000 */
.L_x_2:
        /* <DEDUP_REMOVED lines=9> */
.L_x_5:


//--------------------- .text._Z4fillPiii         --------------------------
	.section	.text._Z4fillPiii,"ax",@progbits
	.align	128
        .global         _Z4fillPiii
        .type           _Z4fillPiii,@function
        .size           _Z4fillPiii,(.L_x_6 - _Z4fillPiii)
        .other          _Z4fillPiii,@"STO_CUDA_ENTRY STV_DEFAULT"
_Z4fillPiii:
.text._Z4fillPiii:
        /* <DEDUP_REMOVED lines=10> */
[----:B------:R-:W1:Y:S01]  /*00a0*/  LDC R7, c[0x0][0x38c] ;  /* 0x0000e300ff077b82 */ /* 0x000e620000000800 */
[----:B0-----:R-:W-:-:S05]  /*00b0*/  IMAD.WIDE R2, R5, 0x4, R2 ;  /* 0x0000000405027825 */ /* 0x001fca00078e0202 */
[----:B-1----:R-:W-:Y:S01]  /*00c0*/  STG.E desc[UR4][R2.64], R7 ;  /* 0x0000000702007986 */ /* 0x002fe2000c101904 */
[----:B------:R-:W-:Y:S05]  /*00d0*/  EXIT ;  /* 0x000000000000794d */ /* 0x000fea0003800000 */
.L_x_3:
        /* <DEDUP_REMOVED lines=10> */
.L_x_6:


//--------------------- .nv.global.init           --------------------------
	.section	.nv.global.init,"aw",@progbits
.nv.global.init:
	.type		$str,@object
	.size		$str,(.L_0 - $str)
$str:
        /*0000*/ 	.byte	0x77, 0x72, 0x6f, 0x6e, 0x67, 0x21, 0x20, 0x25, 0x64, 0x0a, 0x00
.L_0:


//--------------------- .nv.shared.reserved.0     --------------------------
	.section	.nv.shared.reserved.0,"aw",@nobits
	.weak		__nv_reservedSMEM_offset_0_alias
	.size		__nv_reservedSMEM_offset_0_alias, 0, 64
	.other		__nv_reservedSMEM_offset_0_alias,@"STO_CUDA_RESERVED_SHARED STV_DEFAULT"
__nv_reservedSMEM_offset_0_alias:
	.zero		0
	.zero		64


//--------------------- .nv.constant0._Z5checkPiii --------------------------
	.section	.nv.constant0._Z5checkPiii,"a",@progbits
	.sectionflags	@""
	.align	4
.nv.constant0._Z5checkPiii:
	.zero		912


//--------------------- .nv.constant0._Z3addPiS_S_i --------------------------
	.section	.nv.constant0._Z3addPiS_S_i,"a",@progbits
	.sectionflags	@""
	.align	4
.nv.constant0._Z3addPiS_S_i:
	.zero		924


//--------------------- .nv.constant0._Z4fillPiii --------------------------
	.section	.nv.constant0._Z4fillPiii,"a",@progbits
	.sectionflags	@""
	.align	4
.nv.constant0._Z4fillPiii:
	.zero		912


//--------------------- SYMBOLS --------------------------

	.type		.nv.reservedSmem.offset0,@object
	.size		.nv.reservedSmem.offset0,0x4
	.type		vprintf,@function
